//
// Generated by NVIDIA NVVM Compiler
//
// Compiler Build ID: CL-36424714
// Cuda compilation tools, release 13.0, V13.0.88
// Based on NVVM 20.0.0
//

.version 9.0
.target sm_100
.address_size 64

	// .globl	_Z33compute_coupling_CMB_fluid_kernelPfS_S_PiS0_S_S_S_S0_S0_ffii

.visible .entry _Z33compute_coupling_CMB_fluid_kernelPfS_S_PiS0_S_S_S_S0_S0_ffii(
	.param .u64 .ptr .align 1 _Z33compute_coupling_CMB_fluid_kernelPfS_S_PiS0_S_S_S_S0_S0_ffii_param_0,
	.param .u64 .ptr .align 1 _Z33compute_coupling_CMB_fluid_kernelPfS_S_PiS0_S_S_S_S0_S0_ffii_param_1,
	.param .u64 .ptr .align 1 _Z33compute_coupling_CMB_fluid_kernelPfS_S_PiS0_S_S_S_S0_S0_ffii_param_2,
	.param .u64 .ptr .align 1 _Z33compute_coupling_CMB_fluid_kernelPfS_S_PiS0_S_S_S_S0_S0_ffii_param_3,
	.param .u64 .ptr .align 1 _Z33compute_coupling_CMB_fluid_kernelPfS_S_PiS0_S_S_S_S0_S0_ffii_param_4,
	.param .u64 .ptr .align 1 _Z33compute_coupling_CMB_fluid_kernelPfS_S_PiS0_S_S_S_S0_S0_ffii_param_5,
	.param .u64 .ptr .align 1 _Z33compute_coupling_CMB_fluid_kernelPfS_S_PiS0_S_S_S_S0_S0_ffii_param_6,
	.param .u64 .ptr .align 1 _Z33compute_coupling_CMB_fluid_kernelPfS_S_PiS0_S_S_S_S0_S0_ffii_param_7,
	.param .u64 .ptr .align 1 _Z33compute_coupling_CMB_fluid_kernelPfS_S_PiS0_S_S_S_S0_S0_ffii_param_8,
	.param .u64 .ptr .align 1 _Z33compute_coupling_CMB_fluid_kernelPfS_S_PiS0_S_S_S_S0_S0_ffii_param_9,
	.param .f32 _Z33compute_coupling_CMB_fluid_kernelPfS_S_PiS0_S_S_S_S0_S0_ffii_param_10,
	.param .f32 _Z33compute_coupling_CMB_fluid_kernelPfS_S_PiS0_S_S_S_S0_S0_ffii_param_11,
	.param .u32 _Z33compute_coupling_CMB_fluid_kernelPfS_S_PiS0_S_S_S_S0_S0_ffii_param_12,
	.param .u32 _Z33compute_coupling_CMB_fluid_kernelPfS_S_PiS0_S_S_S_S0_S0_ffii_param_13
)
{
	.reg .pred 	%p<3>;
	.reg .b32 	%r<26>;
	.reg .b32 	%f<33>;
	.reg .b64 	%rd<46>;

	ld.param.u64 	%rd3, [_Z33compute_coupling_CMB_fluid_kernelPfS_S_PiS0_S_S_S_S0_S0_ffii_param_1];
	ld.param.u64 	%rd11, [_Z33compute_coupling_CMB_fluid_kernelPfS_S_PiS0_S_S_S_S0_S0_ffii_param_2];
	ld.param.u64 	%rd5, [_Z33compute_coupling_CMB_fluid_kernelPfS_S_PiS0_S_S_S_S0_S0_ffii_param_4];
	ld.param.u64 	%rd6, [_Z33compute_coupling_CMB_fluid_kernelPfS_S_PiS0_S_S_S_S0_S0_ffii_param_5];
	ld.param.u64 	%rd9, [_Z33compute_coupling_CMB_fluid_kernelPfS_S_PiS0_S_S_S_S0_S0_ffii_param_8];
	ld.param.u64 	%rd10, [_Z33compute_coupling_CMB_fluid_kernelPfS_S_PiS0_S_S_S_S0_S0_ffii_param_9];
	ld.param.f32 	%f7, [_Z33compute_coupling_CMB_fluid_kernelPfS_S_PiS0_S_S_S_S0_S0_ffii_param_10];
	ld.param.f32 	%f8, [_Z33compute_coupling_CMB_fluid_kernelPfS_S_PiS0_S_S_S_S0_S0_ffii_param_11];
	ld.param.u32 	%r7, [_Z33compute_coupling_CMB_fluid_kernelPfS_S_PiS0_S_S_S_S0_S0_ffii_param_12];
	ld.param.u32 	%r8, [_Z33compute_coupling_CMB_fluid_kernelPfS_S_PiS0_S_S_S_S0_S0_ffii_param_13];
	cvta.to.global.u64 	%rd1, %rd11;
	mov.u32 	%r1, %tid.x;
	mov.u32 	%r2, %tid.y;
	mov.u32 	%r9, %ctaid.x;
	mov.u32 	%r10, %nctaid.x;
	mov.u32 	%r11, %ctaid.y;
	mad.lo.s32 	%r3, %r10, %r11, %r9;
	setp.ge.s32 	%p1, %r3, %r8;
	@%p1 bra 	$L__BB0_5;
	ld.param.u64 	%rd43, [_Z33compute_coupling_CMB_fluid_kernelPfS_S_PiS0_S_S_S_S0_S0_ffii_param_3];
	cvta.to.global.u64 	%rd12, %rd5;
	cvta.to.global.u64 	%rd13, %rd10;
	cvta.to.global.u64 	%rd14, %rd6;
	cvta.to.global.u64 	%rd15, %rd9;
	cvta.to.global.u64 	%rd16, %rd43;
	mul.wide.s32 	%rd17, %r3, 4;
	add.s64 	%rd18, %rd12, %rd17;
	ld.global.u32 	%r12, [%rd18];
	add.s64 	%rd19, %rd13, %rd17;
	ld.global.u32 	%r13, [%rd19];
	mad.lo.s32 	%r14, %r3, 5, %r2;
	mad.lo.s32 	%r4, %r14, 5, %r1;
	mul.lo.s32 	%r15, %r4, 3;
	mul.wide.s32 	%rd20, %r15, 4;
	add.s64 	%rd21, %rd14, %rd20;
	ld.global.f32 	%f1, [%rd21];
	ld.global.f32 	%f2, [%rd21+4];
	ld.global.f32 	%f3, [%rd21+8];
	mad.lo.s32 	%r16, %r13, 25, %r2;
	mad.lo.s32 	%r17, %r16, 5, %r1;
	add.s32 	%r18, %r17, -25;
	mul.wide.s32 	%rd22, %r18, 4;
	add.s64 	%rd23, %rd15, %rd22;
	ld.global.u32 	%r5, [%rd23];
	mad.lo.s32 	%r19, %r12, 25, %r2;
	mad.lo.s32 	%r20, %r19, 5, %r1;
	add.s32 	%r21, %r20, -125;
	mul.wide.s32 	%rd24, %r21, 4;
	add.s64 	%rd25, %rd16, %rd24;
	ld.global.u32 	%r22, [%rd25];
	add.s32 	%r6, %r22, -1;
	setp.eq.s32 	%p2, %r7, 0;
	@%p2 bra 	$L__BB0_3;
	ld.param.u64 	%rd42, [_Z33compute_coupling_CMB_fluid_kernelPfS_S_PiS0_S_S_S_S0_S0_ffii_param_0];
	mul.wide.s32 	%rd26, %r5, 4;
	add.s64 	%rd27, %rd1, %rd26;
	ld.global.f32 	%f9, [%rd27+-4];
	mul.lo.s32 	%r23, %r6, 3;
	cvta.to.global.u64 	%rd28, %rd42;
	mul.wide.s32 	%rd29, %r23, 4;
	add.s64 	%rd30, %rd28, %rd29;
	ld.global.f32 	%f10, [%rd30];
	ld.global.f32 	%f11, [%rd30+4];
	mul.f32 	%f12, %f2, %f11;
	fma.rn.f32 	%f13, %f1, %f10, %f12;
	ld.global.f32 	%f14, [%rd30+8];
	fma.rn.f32 	%f15, %f3, %f14, %f13;
	mul.f32 	%f16, %f8, %f15;
	sub.f32 	%f17, %f16, %f9;
	mul.f32 	%f32, %f7, %f17;
	bra.uni 	$L__BB0_4;
$L__BB0_3:
	neg.f32 	%f18, %f7;
	mul.wide.s32 	%rd31, %r5, 4;
	add.s64 	%rd32, %rd1, %rd31;
	ld.global.f32 	%f19, [%rd32+-4];
	mul.f32 	%f32, %f19, %f18;
$L__BB0_4:
	ld.param.u64 	%rd45, [_Z33compute_coupling_CMB_fluid_kernelPfS_S_PiS0_S_S_S_S0_S0_ffii_param_7];
	ld.param.u64 	%rd44, [_Z33compute_coupling_CMB_fluid_kernelPfS_S_PiS0_S_S_S_S0_S0_ffii_param_6];
	cvta.to.global.u64 	%rd33, %rd44;
	mul.wide.s32 	%rd34, %r4, 4;
	add.s64 	%rd35, %rd33, %rd34;
	ld.global.f32 	%f20, [%rd35];
	mad.lo.s32 	%r24, %r2, 5, %r1;
	cvta.to.global.u64 	%rd36, %rd45;
	mul.wide.u32 	%rd37, %r24, 4;
	add.s64 	%rd38, %rd36, %rd37;
	ld.global.f32 	%f21, [%rd38];
	mul.f32 	%f22, %f20, %f21;
	mul.lo.s32 	%r25, %r6, 3;
	cvta.to.global.u64 	%rd39, %rd3;
	mul.wide.s32 	%rd40, %r25, 4;
	add.s64 	%rd41, %rd39, %rd40;
	mul.f32 	%f23, %f1, %f22;
	mul.f32 	%f24, %f32, %f23;
	atom.global.add.f32 	%f25, [%rd41], %f24;
	mul.f32 	%f26, %f2, %f22;
	mul.f32 	%f27, %f32, %f26;
	atom.global.add.f32 	%f28, [%rd41+4], %f27;
	mul.f32 	%f29, %f3, %f22;
	mul.f32 	%f30, %f32, %f29;
	atom.global.add.f32 	%f31, [%rd41+8], %f30;
$L__BB0_5:
	ret;

}


// ===== COMPILED SASS (sm_100) =====

	.target	sm_100

	.elftype	@"ET_EXEC"


//--------------------- .note.nv.tkinfo           --------------------------
	.section	.note.nv.tkinfo,"",@"SHT_NOTE"
	.sectionflags	@"SHF_NOTE_NV_TKINFO"
	.tkinfo
        /*0018*/ 	.word	0x00000002
        /*0030*/ 	.string	""
        /*0030*/ 	.string	"ptxas"
        /*0030*/ 	.string	"Cuda compilation tools, release 13.0, V13.0.88"
        /*0030*/ 	.string	"Build cuda_13.0.r13.0/compiler.36424714_0"
        /*0030*/ 	.string	"-arch sm_100 -m 64 "



//--------------------- .note.nv.cuinfo           --------------------------
	.section	.note.nv.cuinfo,"",@"SHT_NOTE"
	.sectionflags	@"SHF_NOTE_NV_CUINFO"
        /*0018*/ 	.short	0x0002
        /*001a*/ 	.short	0x0064
        /*001c*/ 	.short	0x0082
	.zero		2


//--------------------- .nv.info                  --------------------------
	.section	.nv.info,"",@"SHT_CUDA_INFO"
	.align	4


	//----- nvinfo : EIATTR_REGCOUNT
	.align		4
        /*0000*/ 	.byte	0x04, 0x2f
        /*0002*/ 	.short	(.L_1 - .L_0)
	.align		4
.L_0:
        /*0004*/ 	.word	index@(_Z33compute_coupling_CMB_fluid_kernelPfS_S_PiS0_S_S_S_S0_S0_ffii)
        /*0008*/ 	.word	0x0000001a


	//----- nvinfo : EIATTR_FRAME_SIZE
	.align		4
.L_1:
        /*000c*/ 	.byte	0x04, 0x11
        /*000e*/ 	.short	(.L_3 - .L_2)
	.align		4
.L_2:
        /*0010*/ 	.word	index@(_Z33compute_coupling_CMB_fluid_kernelPfS_S_PiS0_S_S_S_S0_S0_ffii)
        /*0014*/ 	.word	0x00000000


	//----- nvinfo : EIATTR_MIN_STACK_SIZE
	.align		4
.L_3:
        /*0018*/ 	.byte	0x04, 0x12
        /*001a*/ 	.short	(.L_5 - .L_4)
	.align		4
.L_4:
        /*001c*/ 	.word	index@(_Z33compute_coupling_CMB_fluid_kernelPfS_S_PiS0_S_S_S_S0_S0_ffii)
        /*0020*/ 	.word	0x00000000
.L_5:


//--------------------- .nv.compat                --------------------------
	.section	.nv.compat,"",@"SHT_CUDA_COMPAT_INFO"
	.align	4
        /*0000*/ 	.byte	0x02, 0x09, 0x00, 0x00, 0x02, 0x02, 0x01, 0x00, 0x02, 0x05, 0x05, 0x00, 0x03, 0x07, 0x01, 0x01
        /*0010*/ 	.byte	0x02, 0x03, 0x00, 0x00, 0x02, 0x06, 0x01, 0x00, 0x04, 0x0b, 0x08, 0x00, 0x09, 0x00, 0x00, 0x00
        /*0020*/ 	.byte	0x00, 0x00, 0x00, 0x00


//--------------------- .nv.info._Z33compute_coupling_CMB_fluid_kernelPfS_S_PiS0_S_S_S_S0_S0_ffii --------------------------
	.section	.nv.info._Z33compute_coupling_CMB_fluid_kernelPfS_S_PiS0_S_S_S_S0_S0_ffii,"",@"SHT_CUDA_INFO"
	.sectionflags	@""
	.align	4


	//----- nvinfo : EIATTR_CUDA_API_VERSION
	.align		4
        /*0000*/ 	.byte	0x04, 0x37
        /*0002*/ 	.short	(.L_7 - .L_6)
.L_6:
        /*0004*/ 	.word	0x00000082


	//----- nvinfo : EIATTR_KPARAM_INFO
	.align		4
.L_7:
        /*0008*/ 	.byte	0x04, 0x17
        /*000a*/ 	.short	(.L_9 - .L_8)
.L_8:
        /*000c*/ 	.word	0x00000000
        /*0010*/ 	.short	0x000d
        /*0012*/ 	.short	0x005c
        /*0014*/ 	.byte	0x00, 0xf0, 0x11, 0x00


	//----- nvinfo : EIATTR_KPARAM_INFO
	.align		4
.L_9:
        /*0018*/ 	.byte	0x04, 0x17
        /*001a*/ 	.short	(.L_11 - .L_10)
.L_10:
        /*001c*/ 	.word	0x00000000
        /*0020*/ 	.short	0x000c
        /*0022*/ 	.short	0x0058
        /*0024*/ 	.byte	0x00, 0xf0, 0x11, 0x00


	//----- nvinfo : EIATTR_KPARAM_INFO
	.align		4
.L_11:
        /*0028*/ 	.byte	0x04, 0x17
        /*002a*/ 	.short	(.L_13 - .L_12)
.L_12:
        /*002c*/ 	.word	0x00000000
        /*0030*/ 	.short	0x000b
        /*0032*/ 	.short	0x0054
        /*0034*/ 	.byte	0x00, 0xf0, 0x11, 0x00


	//----- nvinfo : EIATTR_KPARAM_INFO
	.align		4
.L_13:
        /*0038*/ 	.byte	0x04, 0x17
        /*003a*/ 	.short	(.L_15 - .L_14)
.L_14:
        /*003c*/ 	.word	0x00000000
        /*0040*/ 	.short	0x000a
        /*0042*/ 	.short	0x0050
        /*0044*/ 	.byte	0x00, 0xf0, 0x11, 0x00


	//----- nvinfo : EIATTR_KPARAM_INFO
	.align		4
.L_15:
        /*0048*/ 	.byte	0x04, 0x17
        /*004a*/ 	.short	(.L_17 - .L_16)
.L_16:
        /*004c*/ 	.word	0x00000000
        /*0050*/ 	.short	0x0009
        /*0052*/ 	.short	0x0048
        /*0054*/ 	.byte	0x00, 0xf5, 0x21, 0x00


	//----- nvinfo : EIATTR_KPARAM_INFO
	.align		4
.L_17:
        /*0058*/ 	.byte	0x04, 0x17
        /*005a*/ 	.short	(.L_19 - .L_18)
.L_18:
        /*005c*/ 	.word	0x00000000
        /*0060*/ 	.short	0x0008
        /*0062*/ 	.short	0x0040
        /*0064*/ 	.byte	0x00, 0xf5, 0x21, 0x00


	//----- nvinfo : EIATTR_KPARAM_INFO
	.align		4
.L_19:
        /*0068*/ 	.byte	0x04, 0x17
        /*006a*/ 	.short	(.L_21 - .L_20)
.L_20:
        /*006c*/ 	.word	0x00000000
        /*0070*/ 	.short	0x0007
        /*0072*/ 	.short	0x0038
        /*0074*/ 	.byte	0x00, 0xf5, 0x21, 0x00


	//----- nvinfo : EIATTR_KPARAM_INFO
	.align		4
.L_21:
        /*0078*/ 	.byte	0x04, 0x17
        /*007a*/ 	.short	(.L_23 - .L_22)
.L_22:
        /*007c*/ 	.word	0x00000000
        /*0080*/ 	.short	0x0006
        /*0082*/ 	.short	0x0030
        /*0084*/ 	.byte	0x00, 0xf5, 0x21, 0x00


	//----- nvinfo : EIATTR_KPARAM_INFO
	.align		4
.L_23:
        /*0088*/ 	.byte	0x04, 0x17
        /*008a*/ 	.short	(.L_25 - .L_24)
.L_24:
        /*008c*/ 	.word	0x00000000
        /*0090*/ 	.short	0x0005
        /*0092*/ 	.short	0x0028
        /*0094*/ 	.byte	0x00, 0xf5, 0x21, 0x00


	//----- nvinfo : EIATTR_KPARAM_INFO
	.align		4
.L_25:
        /*0098*/ 	.byte	0x04, 0x17
        /*009a*/ 	.short	(.L_27 - .L_26)
.L_26:
        /*009c*/ 	.word	0x00000000
        /*00a0*/ 	.short	0x0004
        /*00a2*/ 	.short	0x0020
        /*00a4*/ 	.byte	0x00, 0xf5, 0x21, 0x00


	//----- nvinfo : EIATTR_KPARAM_INFO
	.align		4
.L_27:
        /*00a8*/ 	.byte	0x04, 0x17
        /*00aa*/ 	.short	(.L_29 - .L_28)
.L_28:
        /*00ac*/ 	.word	0x00000000
        /*00b0*/ 	.short	0x0003
        /*00b2*/ 	.short	0x0018
        /*00b4*/ 	.byte	0x00, 0xf5, 0x21, 0x00


	//----- nvinfo : EIATTR_KPARAM_INFO
	.align		4
.L_29:
        /*00b8*/ 	.byte	0x04, 0x17
        /*00ba*/ 	.short	(.L_31 - .L_30)
.L_30:
        /*00bc*/ 	.word	0x00000000
        /*00c0*/ 	.short	0x0002
        /*00c2*/ 	.short	0x0010
        /*00c4*/ 	.byte	0x00, 0xf5, 0x21, 0x00


	//----- nvinfo : EIATTR_KPARAM_INFO
	.align		4
.L_31:
        /*00c8*/ 	.byte	0x04, 0x17
        /*00ca*/ 	.short	(.L_33 - .L_32)
.L_32:
        /*00cc*/ 	.word	0x00000000
        /*00d0*/ 	.short	0x0001
        /*00d2*/ 	.short	0x0008
        /*00d4*/ 	.byte	0x00, 0xf5, 0x21, 0x00


	//----- nvinfo : EIATTR_KPARAM_INFO
	.align		4
.L_33:
        /*00d8*/ 	.byte	0x04, 0x17
        /*00da*/ 	.short	(.L_35 - .L_34)
.L_34:
        /*00dc*/ 	.word	0x00000000
        /*00e0*/ 	.short	0x0000
        /*00e2*/ 	.short	0x0000
        /*00e4*/ 	.byte	0x00, 0xf5, 0x21, 0x00


	//----- nvinfo : EIATTR_SPARSE_MMA_MASK
	.align		4
.L_35:
        /*00e8*/ 	.byte	0x03, 0x50
        /*00ea*/ 	.short	0x0000


	//----- nvinfo : EIATTR_MAXREG_COUNT
	.align		4
        /*00ec*/ 	.byte	0x03, 0x1b
        /*00ee*/ 	.short	0x00ff


	//----- nvinfo : EIATTR_MERCURY_ISA_VERSION
	.align		4
        /*00f0*/ 	.byte	0x03, 0x5f
        /*00f2*/ 	.short	0x0101


	//----- nvinfo : EIATTR_VRC_CTA_INIT_COUNT
	.align		4
        /*00f4*/ 	.byte	0x02, 0x4a
	.zero		1
	.zero		1


	//----- nvinfo : EIATTR_EXIT_INSTR_OFFSETS
	.align		4
        /*00f8*/ 	.byte	0x04, 0x1c
        /*00fa*/ 	.short	(.L_37 - .L_36)


	//   ....[0]....
.L_36:
        /*00fc*/ 	.word	0x00000070


	//   ....[1]....
        /*0100*/ 	.word	0x000004c0


	//----- nvinfo : EIATTR_CBANK_PARAM_SIZE
	.align		4
.L_37:
        /*0104*/ 	.byte	0x03, 0x19
        /*0106*/ 	.short	0x0060


	//----- nvinfo : EIATTR_PARAM_CBANK
	.align		4
        /*0108*/ 	.byte	0x04, 0x0a
        /*010a*/ 	.short	(.L_39 - .L_38)
	.align		4
.L_38:
        /*010c*/ 	.word	index@(.nv.constant0._Z33compute_coupling_CMB_fluid_kernelPfS_S_PiS0_S_S_S_S0_S0_ffii)
        /*0110*/ 	.short	0x0380
        /*0112*/ 	.short	0x0060


	//----- nvinfo : EIATTR_SW_WAR
	.align		4
.L_39:
        /*0114*/ 	.byte	0x04, 0x36
        /*0116*/ 	.short	(.L_41 - .L_40)
.L_40:
        /*0118*/ 	.word	0x00000008
.L_41:


//--------------------- .nv.callgraph             --------------------------
	.section	.nv.callgraph,"",@"SHT_CUDA_CALLGRAPH"
	.align	4
	.sectionentsize	8
	.align		4
        /*0000*/ 	.word	0x00000000
	.align		4
        /*0004*/ 	.word	0xffffffff
	.align		4
        /*0008*/ 	.word	0x00000000
	.align		4
        /*000c*/ 	.word	0xfffffffe
	.align		4
        /*0010*/ 	.word	0x00000000
	.align		4
        /*0014*/ 	.word	0xfffffffd
	.align		4
        /*0018*/ 	.word	0x00000000
	.align		4
        /*001c*/ 	.word	0xfffffffc


//--------------------- .text._Z33compute_coupling_CMB_fluid_kernelPfS_S_PiS0_S_S_S_S0_S0_ffii --------------------------
	.section	.text._Z33compute_coupling_CMB_fluid_kernelPfS_S_PiS0_S_S_S_S0_S0_ffii,"ax",@progbits
	.align	128
        .global         _Z33compute_coupling_CMB_fluid_kernelPfS_S_PiS0_S_S_S_S0_S0_ffii
        .type           _Z33compute_coupling_CMB_fluid_kernelPfS_S_PiS0_S_S_S_S0_S0_ffii,@function
        .size           _Z33compute_coupling_CMB_fluid_kernelPfS_S_PiS0_S_S_S_S0_S0_ffii,(.L_x_1 - _Z33compute_coupling_CMB_fluid_kernelPfS_S_PiS0_S_S_S_S0_S0_ffii)
        .other          _Z33compute_coupling_CMB_fluid_kernelPfS_S_PiS0_S_S_S_S0_S0_ffii,@"STO_CUDA_ENTRY STV_DEFAULT"
_Z33compute_coupling_CMB_fluid_kernelPfS_S_PiS0_S_S_S_S0_S0_ffii:
.text._Z33compute_coupling_CMB_fluid_kernelPfS_S_PiS0_S_S_S_S0_S0_ffii:
[----:B------:R-:W-:Y:S01]  /*0000*/  LDC R1, c[0x0][0x37c] ;  /* 0x0000df00ff017b82 */ /* 0x000fe20000000800 */
[----:B------:R-:W0:Y:S07]  /*0010*/  S2R R3, SR_CTAID.Y ;  /* 0x0000000000037919 */ /* 0x000e2e0000002600 */
[----:B------:R-:W0:Y:S01]  /*0020*/  S2UR UR4, SR_CTAID.X ;  /* 0x00000000000479c3 */ /* 0x000e220000002500 */
[----:B------:R-:W1:Y:S07]  /*0030*/  LDCU UR5, c[0x0][0x3dc] ;  /* 0x00007b80ff0577ac */ /* 0x000e6e0008000800 */
[----:B------:R-:W0:Y:S02]  /*0040*/  LDC R0, c[0x0][0x370] ;  /* 0x0000dc00ff007b82 */ /* 0x000e240000000800 */
[----:B0-----:R-:W-:-:S05]  /*0050*/  IMAD R0, R0, R3, UR4 ;  /* 0x0000000400007e24 */ /* 0x001fca000f8e0203 */
[----:B-1----:R-:W-:-:S13]  /*0060*/  ISETP.GE.AND P0, PT, R0, UR5, PT ;  /* 0x0000000500007c0c */ /* 0x002fda000bf06270 */
[----:B------:R-:W-:Y:S05]  /*0070*/  @P0 EXIT ;  /* 0x000000000000094d */ /* 0x000fea0003800000 */
[----:B------:R-:W0:Y:S01]  /*0080*/  LDC.64 R2, c[0x0][0x3a0] ;  /* 0x0000e800ff027b82 */ /* 0x000e220000000a00 */
[----:B------:R-:W1:Y:S07]  /*0090*/  LDCU.64 UR4, c[0x0][0x358] ;  /* 0x00006b00ff0477ac */ /* 0x000e6e0008000a00 */
[----:B------:R-:W2:Y:S01]  /*00a0*/  LDC.64 R4, c[0x0][0x3c8] ;  /* 0x0000f200ff047b82 */ /* 0x000ea20000000a00 */
[----:B------:R-:W3:Y:S01]  /*00b0*/  S2R R17, SR_TID.Y ;  /* 0x0000000000117919 */ /* 0x000ee20000002200 */
[----:B------:R-:W4:Y:S01]  /*00c0*/  LDCU UR6, c[0x0][0x3d8] ;  /* 0x00007b00ff0677ac */ /* 0x000f220008000800 */
[----:B------:R-:W5:Y:S05]  /*00d0*/  S2R R16, SR_TID.X ;  /* 0x0000000000107919 */ /* 0x000f6a0000002100 */
[----:B------:R-:W5:Y:S01]  /*00e0*/  LDC.64 R6, c[0x0][0x398] ;  /* 0x0000e600ff067b82 */ /* 0x000f620000000a00 */
[----:B0-----:R-:W-:-:S07]  /*00f0*/  IMAD.WIDE R2, R0, 0x4, R2 ;  /* 0x0000000400027825 */ /* 0x001fce00078e0202 */
[----:B------:R-:W0:Y:S01]  /*0100*/  LDC.64 R12, c[0x0][0x3c0] ;  /* 0x0000f000ff0c7b82 */ /* 0x000e220000000a00 */
[----:B-1----:R-:W3:Y:S01]  /*0110*/  LDG.E R2, desc[UR4][R2.64] ;  /* 0x0000000402027981 */ /* 0x002ee2000c1e1900 */
[----:B--2---:R-:W-:-:S06]  /*0120*/  IMAD.WIDE R4, R0, 0x4, R4 ;  /* 0x0000000400047825 */ /* 0x004fcc00078e0204 */
[----:B------:R-:W1:Y:S01]  /*0130*/  LDC.64 R10, c[0x0][0x3a8] ;  /* 0x0000ea00ff0a7b82 */ /* 0x000e620000000a00 */
[----:B------:R-:W2:Y:S01]  /*0140*/  LDG.E R4, desc[UR4][R4.64] ;  /* 0x0000000404047981 */ /* 0x000ea2000c1e1900 */
[----:B----4-:R-:W-:Y:S01]  /*0150*/  ISETP.NE.AND P0, PT, RZ, UR6, PT ;  /* 0x00000006ff007c0c */ /* 0x010fe2000bf05270 */
[----:B---3--:R-:W-:-:S04]  /*0160*/  IMAD R9, R2, 0x19, R17 ;  /* 0x0000001902097824 */ /* 0x008fc800078e0211 */
[----:B-----5:R-:W-:Y:S02]  /*0170*/  IMAD R9, R9, 0x5, R16 ;  /* 0x0000000509097824 */ /* 0x020fe400078e0210 */
[----:B--2---:R-:W-:-:S03]  /*0180*/  IMAD R3, R4, 0x19, R17 ;  /* 0x0000001904037824 */ /* 0x004fc600078e0211 */
[----:B------:R-:W-:Y:S01]  /*0190*/  IADD3 R9, PT, PT, R9, -0x7d, RZ ;  /* 0xffffff8309097810 */ /* 0x000fe20007ffe0ff */
[----:B------:R-:W-:Y:S02]  /*01a0*/  HFMA2 R15, -RZ, RZ, 0, 1.78813934326171875e-07 ;  /* 0x00000003ff0f7431 */ /* 0x000fe400000001ff */
[----:B------:R-:W-:Y:S01]  /*01b0*/  IMAD R19, R0, 0x5, R17 ;  /* 0x0000000500137824 */ /* 0x000fe200078e0211 */
[----:B------:R-:W2:Y:S01]  /*01c0*/  LDC.64 R4, c[0x0][0x3b0] ;  /* 0x0000ec00ff047b82 */ /* 0x000ea20000000a00 */
[----:B------:R-:W-:-:S04]  /*01d0*/  IMAD.WIDE R6, R9, 0x4, R6 ;  /* 0x0000000409067825 */ /* 0x000fc800078e0206 */
[----:B------:R-:W-:Y:S01]  /*01e0*/  IMAD R3, R3, 0x5, R16 ;  /* 0x0000000503037824 */ /* 0x000fe200078e0210 */
[----:B------:R3:W4:Y:S02]  /*01f0*/  LDG.E R14, desc[UR4][R6.64] ;  /* 0x00000004060e7981 */ /* 0x000724000c1e1900 */
[----:B------:R-:W5:Y:S02]  /*0200*/  @P0 LDC.64 R8, c[0x0][0x380] ;  /* 0x0000e000ff080b82 */ /* 0x000f640000000a00 */
[----:B------:R-:W-:-:S05]  /*0210*/  IADD3 R3, PT, PT, R3, -0x19, RZ ;  /* 0xffffffe703037810 */ /* 0x000fca0007ffe0ff */
[----:B0-----:R-:W-:Y:S01]  /*0220*/  IMAD.WIDE R12, R3, 0x4, R12 ;  /* 0x00000004030c7825 */ /* 0x001fe200078e020c */
[----:B---3--:R-:W0:Y:S04]  /*0230*/  LDC.64 R6, c[0x0][0x390] ;  /* 0x0000e400ff067b82 */ /* 0x008e280000000a00 */
[----:B------:R3:W0:Y:S01]  /*0240*/  LDG.E R21, desc[UR4][R12.64] ;  /* 0x000000040c157981 */ /* 0x000622000c1e1900 */
[----:B------:R-:W-:-:S03]  /*0250*/  IMAD R19, R19, 0x5, R16 ;  /* 0x0000000513137824 */ /* 0x000fc600078e0210 */
[----:B------:R-:W0:Y:S02]  /*0260*/  LDC.64 R2, c[0x0][0x3b8] ;  /* 0x0000ee00ff027b82 */ /* 0x000e240000000a00 */
[----:B---3--:R-:W-:-:S05]  /*0270*/  LEA R13, R19, R19, 0x1 ;  /* 0x00000013130d7211 */ /* 0x008fca00078e08ff */
[----:B-1----:R-:W-:-:S04]  /*0280*/  IMAD.WIDE R10, R13, 0x4, R10 ;  /* 0x000000040d0a7825 */ /* 0x002fc800078e020a */
[----:B------:R-:W-:Y:S01]  /*0290*/  IMAD R23, R17, 0x5, R16 ;  /* 0x0000000511177824 */ /* 0x000fe200078e0210 */
[----:B------:R-:W3:Y:S01]  /*02a0*/  LDG.E R13, desc[UR4][R10.64] ;  /* 0x000000040a0d7981 */ /* 0x000ee2000c1e1900 */
[----:B--2---:R-:W-:Y:S02]  /*02b0*/  IMAD.WIDE R18, R19, 0x4, R4 ;  /* 0x0000000413127825 */ /* 0x004fe400078e0204 */
[----:B------:R-:W1:Y:S01]  /*02c0*/  @P0 LDC.64 R4, c[0x0][0x3d0] ;  /* 0x0000f400ff040b82 */ /* 0x000e620000000a00 */
[----:B------:R3:W2:Y:S04]  /*02d0*/  LDG.E R16, desc[UR4][R10.64+0x8] ;  /* 0x000008040a107981 */ /* 0x0006a8000c1e1900 */
[----:B------:R-:W2:Y:S01]  /*02e0*/  LDG.E R18, desc[UR4][R18.64] ;  /* 0x0000000412127981 */ /* 0x000ea2000c1e1900 */
[----:B----4-:R-:W-:-:S03]  /*02f0*/  IMAD R0, R14, R15, -0x3 ;  /* 0xfffffffd0e007424 */ /* 0x010fc600078e020f */
[----:B------:R-:W4:Y:S01]  /*0300*/  LDG.E R15, desc[UR4][R10.64+0x4] ;  /* 0x000004040a0f7981 */ /* 0x000f22000c1e1900 */
[----:B-----5:R-:W-:-:S05]  /*0310*/  @P0 IMAD.WIDE R8, R0, 0x4, R8 ;  /* 0x0000000400080825 */ /* 0x020fca00078e0208 */
[----:B------:R-:W4:Y:S04]  /*0320*/  @P0 LDG.E R14, desc[UR4][R8.64+0x4] ;  /* 0x00000404080e0981 */ /* 0x000f28000c1e1900 */
[----:B------:R-:W3:Y:S01]  /*0330*/  @P0 LDG.E R12, desc[UR4][R8.64] ;  /* 0x00000004080c0981 */ /* 0x000ee2000c1e1900 */
[----:B0-----:R-:W-:-:S03]  /*0340*/  IMAD.WIDE R6, R21, 0x4, R6 ;  /* 0x0000000415067825 */ /* 0x001fc600078e0206 */
[----:B------:R-:W2:Y:S01]  /*0350*/  @P0 LDG.E R17, desc[UR4][R8.64+0x8] ;  /* 0x0000080408110981 */ /* 0x000ea2000c1e1900 */
[----:B------:R-:W-:Y:S02]  /*0360*/  IMAD.WIDE.U32 R20, R23, 0x4, R2 ;  /* 0x0000000417147825 */ /* 0x000fe400078e0002 */
[----:B------:R-:W0:Y:S01]  /*0370*/  @!P0 LDC R23, c[0x0][0x3d0] ;  /* 0x0000f400ff178b82 */ /* 0x000e220000000800 */
[----:B------:R-:W1:Y:S04]  /*0380*/  LDG.E R6, desc[UR4][R6.64+-0x4] ;  /* 0xfffffc0406067981 */ /* 0x000e68000c1e1900 */
[----:B------:R-:W5:Y:S03]  /*0390*/  LDG.E R21, desc[UR4][R20.64] ;  /* 0x0000000414157981 */ /* 0x000f66000c1e1900 */
[----:B------:R-:W0:Y:S02]  /*03a0*/  LDC.64 R2, c[0x0][0x388] ;  /* 0x0000e200ff027b82 */ /* 0x000e240000000a00 */
[----:B0-----:R-:W-:-:S04]  /*03b0*/  IMAD.WIDE R2, R0, 0x4, R2 ;  /* 0x0000000400027825 */ /* 0x001fc800078e0202 */
[----:B----4-:R-:W-:-:S04]  /*03c0*/  @P0 FMUL R14, R15, R14 ;  /* 0x0000000e0f0e0220 */ /* 0x010fc80000400000 */
[----:B---3--:R-:W-:-:S04]  /*03d0*/  @P0 FFMA R11, R13, R12, R14 ;  /* 0x0000000c0d0b0223 */ /* 0x008fc8000000000e */
[----:B--2---:R-:W-:-:S04]  /*03e0*/  @P0 FFMA R11, R16, R17, R11 ;  /* 0x00000011100b0223 */ /* 0x004fc8000000000b */
[----:B-1----:R-:W-:Y:S01]  /*03f0*/  @P0 FFMA R5, R11, R5, -R6 ;  /* 0x000000050b050223 */ /* 0x002fe20000000806 */
[----:B-----5:R-:W-:-:S03]  /*0400*/  FMUL R8, R18, R21 ;  /* 0x0000001512087220 */ /* 0x020fc60000400000 */
[----:B------:R-:W-:Y:S01]  /*0410*/  @P0 FMUL R4, R5, R4 ;  /* 0x0000000405040220 */ /* 0x000fe20000400000 */
[----:B------:R-:W-:Y:S01]  /*0420*/  @!P0 FMUL R4, R6, -R23 ;  /* 0x8000001706048220 */ /* 0x000fe20000400000 */
[-C--:B------:R-:W-:Y:S01]  /*0430*/  FMUL R13, R13, R8.reuse ;  /* 0x000000080d0d7220 */ /* 0x080fe20000400000 */
[-C--:B------:R-:W-:Y:S01]  /*0440*/  FMUL R15, R15, R8.reuse ;  /* 0x000000080f0f7220 */ /* 0x080fe20000400000 */
[----:B------:R-:W-:Y:S02]  /*0450*/  FMUL R5, R16, R8 ;  /* 0x0000000810057220 */ /* 0x000fe40000400000 */
[-C--:B------:R-:W-:Y:S01]  /*0460*/  FMUL R13, R13, R4.reuse ;  /* 0x000000040d0d7220 */ /* 0x080fe20000400000 */
[-C--:B------:R-:W-:Y:S01]  /*0470*/  FMUL R15, R15, R4.reuse ;  /* 0x000000040f0f7220 */ /* 0x080fe20000400000 */
[----:B------:R-:W-:-:S03]  /*0480*/  FMUL R5, R5, R4 ;  /* 0x0000000405057220 */ /* 0x000fc60000400000 */
[----:B------:R-:W-:Y:S04]  /*0490*/  REDG.E.ADD.F32.FTZ.RN.STRONG.GPU desc[UR4][R2.64], R13 ;  /* 0x0000000d020079a6 */ /* 0x000fe8000c12f304 */
[----:B------:R-:W-:Y:S04]  /*04a0*/  REDG.E.ADD.F32.FTZ.RN.STRONG.GPU desc[UR4][R2.64+0x4], R15 ;  /* 0x0000040f020079a6 */ /* 0x000fe8000c12f304 */
[----:B------:R-:W-:Y:S01]  /*04b0*/  REDG.E.ADD.F32.FTZ.RN.STRONG.GPU desc[UR4][R2.64+0x8], R5 ;  /* 0x00000805020079a6 */ /* 0x000fe2000c12f304 */
[----:B------:R-:W-:Y:S05]  /*04c0*/  EXIT ;  /* 0x000000000000794d */ /* 0x000fea0003800000 */
.L_x_0:
[----:B------:R-:W-:-:S00]  /*04d0*/  BRA `(.L_x_0) ;  /* 0xfffffffc00fc7947 */ /* 0x000fc0000383ffff */
[----:B------:R-:W-:-:S00]  /*04e0*/  NOP ;  /* 0x0000000000007918 */ /* 0x000fc00000000000 */
        /* <DEDUP_REMOVED lines=9> */
.L_x_1:


//--------------------- .nv.shared.reserved.0     --------------------------
	.section	.nv.shared.reserved.0,"aw",@nobits
	.weak		__nv_reservedSMEM_offset_0_alias
	.size		__nv_reservedSMEM_offset_0_alias, 0, 64
	.other		__nv_reservedSMEM_offset_0_alias,@"STO_CUDA_RESERVED_SHARED STV_DEFAULT"
__nv_reservedSMEM_offset_0_alias:
	.zero		0
	.zero		64


//--------------------- .nv.constant0._Z33compute_coupling_CMB_fluid_kernelPfS_S_PiS0_S_S_S_S0_S0_ffii --------------------------
	.section	.nv.constant0._Z33compute_coupling_CMB_fluid_kernelPfS_S_PiS0_S_S_S_S0_S0_ffii,"a",@progbits
	.sectionflags	@""
	.align	4
.nv.constant0._Z33compute_coupling_CMB_fluid_kernelPfS_S_PiS0_S_S_S_S0_S0_ffii:
	.zero		992


//--------------------- SYMBOLS --------------------------

	.type		.nv.reservedSmem.offset0,@object
	.size		.nv.reservedSmem.offset0,0x4
